//
// Generated by NVIDIA NVVM Compiler
//
// Compiler Build ID: CL-36424714
// Cuda compilation tools, release 13.0, V13.0.88
// Based on NVVM 20.0.0
//

.version 9.0
.target sm_100
.address_size 64

	// .globl	_Z19processGraphsKernelP5GraphPiiS1_S1_ii

.visible .entry _Z19processGraphsKernelP5GraphPiiS1_S1_ii(
	.param .u64 .ptr .align 1 _Z19processGraphsKernelP5GraphPiiS1_S1_ii_param_0,
	.param .u64 .ptr .align 1 _Z19processGraphsKernelP5GraphPiiS1_S1_ii_param_1,
	.param .u32 _Z19processGraphsKernelP5GraphPiiS1_S1_ii_param_2,
	.param .u64 .ptr .align 1 _Z19processGraphsKernelP5GraphPiiS1_S1_ii_param_3,
	.param .u64 .ptr .align 1 _Z19processGraphsKernelP5GraphPiiS1_S1_ii_param_4,
	.param .u32 _Z19processGraphsKernelP5GraphPiiS1_S1_ii_param_5,
	.param .u32 _Z19processGraphsKernelP5GraphPiiS1_S1_ii_param_6
)
{
	.local .align 16 .b8 	__local_depot0[16000];
	.reg .b64 	%SP;
	.reg .b64 	%SPL;
	.reg .pred 	%p<16>;
	.reg .b16 	%rs<8>;
	.reg .b32 	%r<85>;
	.reg .b64 	%rd<48>;

	mov.u64 	%SPL, __local_depot0;
	ld.param.u64 	%rd14, [_Z19processGraphsKernelP5GraphPiiS1_S1_ii_param_0];
	ld.param.u32 	%r42, [_Z19processGraphsKernelP5GraphPiiS1_S1_ii_param_2];
	ld.param.u64 	%rd16, [_Z19processGraphsKernelP5GraphPiiS1_S1_ii_param_3];
	ld.param.u64 	%rd17, [_Z19processGraphsKernelP5GraphPiiS1_S1_ii_param_4];
	cvta.to.global.u64 	%rd1, %rd17;
	add.u64 	%rd2, %SPL, 0;
	add.u64 	%rd3, %SPL, 8000;
	add.u64 	%rd4, %SPL, 12000;
	mov.u32 	%r43, %ctaid.x;
	mov.u32 	%r44, %ntid.x;
	mov.u32 	%r45, %tid.x;
	mad.lo.s32 	%r1, %r43, %r44, %r45;
	setp.ge.s32 	%p1, %r1, %r42;
	@%p1 bra 	$L__BB0_22;
	cvta.to.global.u64 	%rd21, %rd14;
	mul.wide.s32 	%rd22, %r1, 24;
	add.s64 	%rd23, %rd21, %rd22;
	ld.global.u32 	%r2, [%rd23];
	add.s64 	%rd5, %rd23, 8;
	ld.global.u64 	%rd6, [%rd23+16];
	setp.lt.s32 	%p2, %r2, 1;
	mov.b32 	%r84, 0;
	@%p2 bra 	$L__BB0_21;
	ld.param.u32 	%r64, [_Z19processGraphsKernelP5GraphPiiS1_S1_ii_param_6];
	ld.global.u64 	%rd7, [%rd5];
	mul.wide.s32 	%rd24, %r64, 4;
	add.s64 	%rd25, %rd1, %rd24;
	ld.global.u32 	%r3, [%rd25];
	cvta.to.global.u64 	%rd8, %rd16;
	mov.b32 	%r66, 0;
	mov.u32 	%r84, %r66;
$L__BB0_3:
	mul.wide.u32 	%rd26, %r66, 4;
	add.s64 	%rd27, %rd6, %rd26;
	ld.u32 	%r49, [%rd27];
	setp.lt.s32 	%p3, %r49, %r3;
	mov.b32 	%r82, 0;
	@%p3 bra 	$L__BB0_20;
	ld.param.u32 	%r65, [_Z19processGraphsKernelP5GraphPiiS1_S1_ii_param_6];
	st.local.v2.u32 	[%rd2], {%r66, %r65};
	st.local.u32 	[%rd3], %r65;
	st.local.u32 	[%rd4], %r66;
	mov.b32 	%r72, 0;
	mov.b32 	%r68, 2;
	mov.b32 	%r69, 1;
	bra.uni 	$L__BB0_6;
$L__BB0_5:
	setp.ge.s32 	%p14, %r72, %r68;
	mov.b32 	%r82, 1;
	@%p14 bra 	$L__BB0_20;
$L__BB0_6:
	mul.wide.u32 	%rd28, %r72, 4;
	add.s64 	%rd9, %rd2, %rd28;
	add.s32 	%r72, %r72, 2;
	ld.local.u32 	%r12, [%rd9+4];
	mul.wide.s32 	%rd29, %r12, 4;
	add.s64 	%rd30, %rd1, %rd29;
	ld.global.u32 	%r13, [%rd30];
	setp.lt.s32 	%p4, %r13, 1;
	@%p4 bra 	$L__BB0_5;
	ld.local.u32 	%r14, [%rd9];
	mul.wide.s32 	%rd31, %r14, 4;
	add.s64 	%rd32, %rd6, %rd31;
	ld.u32 	%r15, [%rd32];
	setp.lt.s32 	%p5, %r15, 1;
	mov.b32 	%r82, 0;
	@%p5 bra 	$L__BB0_20;
	mul.lo.s32 	%r16, %r14, 10;
	mul.lo.s32 	%r17, %r12, 10;
	mov.b32 	%r73, 0;
$L__BB0_9:
	add.s32 	%r56, %r73, %r17;
	mul.wide.s32 	%rd33, %r56, 4;
	add.s64 	%rd34, %rd8, %rd33;
	ld.global.u32 	%r21, [%rd34];
	neg.s32 	%r22, %r69;
	mov.b16 	%rs7, 0;
	mov.b32 	%r76, 0;
	bra.uni 	$L__BB0_11;
$L__BB0_10:
	add.s32 	%r76, %r76, 1;
	setp.ge.s32 	%p11, %r76, %r15;
	@%p11 bra 	$L__BB0_18;
$L__BB0_11:
	setp.lt.s32 	%p6, %r69, 1;
	add.s32 	%r58, %r76, %r16;
	mul.wide.s32 	%rd35, %r58, 4;
	add.s64 	%rd36, %rd7, %rd35;
	ld.u32 	%r25, [%rd36];
	mov.b32 	%r79, 0;
	@%p6 bra 	$L__BB0_16;
	mov.b32 	%r78, 0;
	mov.u64 	%rd46, %rd3;
	mov.u64 	%rd47, %rd4;
	mov.u32 	%r77, %r22;
$L__BB0_13:
	ld.local.u32 	%r60, [%rd46];
	setp.ne.s32 	%p7, %r60, %r21;
	@%p7 bra 	$L__BB0_15;
	ld.local.u32 	%r61, [%rd47];
	setp.eq.s32 	%p9, %r61, %r25;
	selp.b16 	%rs7, 1, %rs7, %p9;
	mov.u32 	%r79, %r78;
	bra.uni 	$L__BB0_16;
$L__BB0_15:
	add.s32 	%r78, %r78, 1;
	add.s32 	%r77, %r77, 1;
	setp.ne.s32 	%p8, %r77, 0;
	add.s64 	%rd47, %rd47, 4;
	add.s64 	%rd46, %rd46, 4;
	mov.u32 	%r79, %r69;
	@%p8 bra 	$L__BB0_13;
$L__BB0_16:
	setp.ne.s32 	%p10, %r79, %r69;
	@%p10 bra 	$L__BB0_10;
	mul.wide.s32 	%rd37, %r69, 4;
	add.s64 	%rd38, %rd3, %rd37;
	st.local.u32 	[%rd38], %r21;
	add.s32 	%r69, %r69, 1;
	add.s64 	%rd39, %rd4, %rd37;
	st.local.u32 	[%rd39], %r25;
	mul.wide.s32 	%rd40, %r68, 4;
	add.s64 	%rd41, %rd2, %rd40;
	st.local.u32 	[%rd41], %r25;
	add.s32 	%r68, %r68, 2;
	st.local.u32 	[%rd41+4], %r21;
	bra.uni 	$L__BB0_19;
$L__BB0_18:
	and.b16  	%rs5, %rs7, 255;
	setp.eq.s16 	%p12, %rs5, 0;
	mov.b32 	%r82, 0;
	@%p12 bra 	$L__BB0_20;
$L__BB0_19:
	add.s32 	%r73, %r73, 1;
	setp.lt.s32 	%p13, %r73, %r13;
	@%p13 bra 	$L__BB0_9;
	bra.uni 	$L__BB0_5;
$L__BB0_20:
	add.s32 	%r84, %r82, %r84;
	add.s32 	%r66, %r66, 1;
	setp.ne.s32 	%p15, %r66, %r2;
	@%p15 bra 	$L__BB0_3;
$L__BB0_21:
	ld.param.u64 	%rd45, [_Z19processGraphsKernelP5GraphPiiS1_S1_ii_param_1];
	cvta.to.global.u64 	%rd42, %rd45;
	mul.wide.s32 	%rd43, %r1, 4;
	add.s64 	%rd44, %rd42, %rd43;
	st.global.u32 	[%rd44], %r84;
$L__BB0_22:
	ret;

}


// ===== COMPILED SASS (sm_100) =====

	.target	sm_100

	.elftype	@"ET_EXEC"


//--------------------- .note.nv.tkinfo           --------------------------
	.section	.note.nv.tkinfo,"",@"SHT_NOTE"
	.sectionflags	@"SHF_NOTE_NV_TKINFO"
	.tkinfo
        /*0018*/ 	.word	0x00000002
        /*0030*/ 	.string	""
        /*0030*/ 	.string	"ptxas"
        /*0030*/ 	.string	"Cuda compilation tools, release 13.0, V13.0.88"
        /*0030*/ 	.string	"Build cuda_13.0.r13.0/compiler.36424714_0"
        /*0030*/ 	.string	"-arch sm_100 -m 64 "



//--------------------- .note.nv.cuinfo           --------------------------
	.section	.note.nv.cuinfo,"",@"SHT_NOTE"
	.sectionflags	@"SHF_NOTE_NV_CUINFO"
        /*0018*/ 	.short	0x0002
        /*001a*/ 	.short	0x0064
        /*001c*/ 	.short	0x0082
	.zero		2


//--------------------- .nv.info                  --------------------------
	.section	.nv.info,"",@"SHT_CUDA_INFO"
	.align	4


	//----- nvinfo : EIATTR_REGCOUNT
	.align		4
        /*0000*/ 	.byte	0x04, 0x2f
        /*0002*/ 	.short	(.L_1 - .L_0)
	.align		4
.L_0:
        /*0004*/ 	.word	index@(_Z19processGraphsKernelP5GraphPiiS1_S1_ii)
        /*0008*/ 	.word	0x00000020


	//----- nvinfo : EIATTR_FRAME_SIZE
	.align		4
.L_1:
        /*000c*/ 	.byte	0x04, 0x11
        /*000e*/ 	.short	(.L_3 - .L_2)
	.align		4
.L_2:
        /*0010*/ 	.word	index@(_Z19processGraphsKernelP5GraphPiiS1_S1_ii)
        /*0014*/ 	.word	0x00003e80


	//----- nvinfo : EIATTR_MIN_STACK_SIZE
	.align		4
.L_3:
        /*0018*/ 	.byte	0x04, 0x12
        /*001a*/ 	.short	(.L_5 - .L_4)
	.align		4
.L_4:
        /*001c*/ 	.word	index@(_Z19processGraphsKernelP5GraphPiiS1_S1_ii)
        /*0020*/ 	.word	0x00003e80
.L_5:


//--------------------- .nv.compat                --------------------------
	.section	.nv.compat,"",@"SHT_CUDA_COMPAT_INFO"
	.align	4
        /*0000*/ 	.byte	0x02, 0x09, 0x00, 0x00, 0x02, 0x02, 0x01, 0x00, 0x02, 0x05, 0x05, 0x00, 0x03, 0x07, 0x01, 0x01
        /*0010*/ 	.byte	0x02, 0x03, 0x00, 0x00, 0x02, 0x06, 0x01, 0x00, 0x04, 0x0b, 0x08, 0x00, 0x09, 0x00, 0x00, 0x00
        /*0020*/ 	.byte	0x00, 0x00, 0x00, 0x00


//--------------------- .nv.info._Z19processGraphsKernelP5GraphPiiS1_S1_ii --------------------------
	.section	.nv.info._Z19processGraphsKernelP5GraphPiiS1_S1_ii,"",@"SHT_CUDA_INFO"
	.sectionflags	@""
	.align	4


	//----- nvinfo : EIATTR_CUDA_API_VERSION
	.align		4
        /*0000*/ 	.byte	0x04, 0x37
        /*0002*/ 	.short	(.L_7 - .L_6)
.L_6:
        /*0004*/ 	.word	0x00000082


	//----- nvinfo : EIATTR_KPARAM_INFO
	.align		4
.L_7:
        /*0008*/ 	.byte	0x04, 0x17
        /*000a*/ 	.short	(.L_9 - .L_8)
.L_8:
        /*000c*/ 	.word	0x00000000
        /*0010*/ 	.short	0x0006
        /*0012*/ 	.short	0x002c
        /*0014*/ 	.byte	0x00, 0xf0, 0x11, 0x00


	//----- nvinfo : EIATTR_KPARAM_INFO
	.align		4
.L_9:
        /*0018*/ 	.byte	0x04, 0x17
        /*001a*/ 	.short	(.L_11 - .L_10)
.L_10:
        /*001c*/ 	.word	0x00000000
        /*0020*/ 	.short	0x0005
        /*0022*/ 	.short	0x0028
        /*0024*/ 	.byte	0x00, 0xf0, 0x11, 0x00


	//----- nvinfo : EIATTR_KPARAM_INFO
	.align		4
.L_11:
        /*0028*/ 	.byte	0x04, 0x17
        /*002a*/ 	.short	(.L_13 - .L_12)
.L_12:
        /*002c*/ 	.word	0x00000000
        /*0030*/ 	.short	0x0004
        /*0032*/ 	.short	0x0020
        /*0034*/ 	.byte	0x00, 0xf5, 0x21, 0x00


	//----- nvinfo : EIATTR_KPARAM_INFO
	.align		4
.L_13:
        /*0038*/ 	.byte	0x04, 0x17
        /*003a*/ 	.short	(.L_15 - .L_14)
.L_14:
        /*003c*/ 	.word	0x00000000
        /*0040*/ 	.short	0x0003
        /*0042*/ 	.short	0x0018
        /*0044*/ 	.byte	0x00, 0xf5, 0x21, 0x00


	//----- nvinfo : EIATTR_KPARAM_INFO
	.align		4
.L_15:
        /*0048*/ 	.byte	0x04, 0x17
        /*004a*/ 	.short	(.L_17 - .L_16)
.L_16:
        /*004c*/ 	.word	0x00000000
        /*0050*/ 	.short	0x0002
        /*0052*/ 	.short	0x0010
        /*0054*/ 	.byte	0x00, 0xf0, 0x11, 0x00


	//----- nvinfo : EIATTR_KPARAM_INFO
	.align		4
.L_17:
        /*0058*/ 	.byte	0x04, 0x17
        /*005a*/ 	.short	(.L_19 - .L_18)
.L_18:
        /*005c*/ 	.word	0x00000000
        /*0060*/ 	.short	0x0001
        /*0062*/ 	.short	0x0008
        /*0064*/ 	.byte	0x00, 0xf5, 0x21, 0x00


	//----- nvinfo : EIATTR_KPARAM_INFO
	.align		4
.L_19:
        /*0068*/ 	.byte	0x04, 0x17
        /*006a*/ 	.short	(.L_21 - .L_20)
.L_20:
        /*006c*/ 	.word	0x00000000
        /*0070*/ 	.short	0x0000
        /*0072*/ 	.short	0x0000
        /*0074*/ 	.byte	0x00, 0xf5, 0x21, 0x00


	//----- nvinfo : EIATTR_SPARSE_MMA_MASK
	.align		4
.L_21:
        /*0078*/ 	.byte	0x03, 0x50
        /*007a*/ 	.short	0x0000


	//----- nvinfo : EIATTR_MAXREG_COUNT
	.align		4
        /*007c*/ 	.byte	0x03, 0x1b
        /*007e*/ 	.short	0x00ff


	//----- nvinfo : EIATTR_MERCURY_ISA_VERSION
	.align		4
        /*0080*/ 	.byte	0x03, 0x5f
        /*0082*/ 	.short	0x0101


	//----- nvinfo : EIATTR_VRC_CTA_INIT_COUNT
	.align		4
        /*0084*/ 	.byte	0x02, 0x4a
	.zero		1
	.zero		1


	//----- nvinfo : EIATTR_EXIT_INSTR_OFFSETS
	.align		4
        /*0088*/ 	.byte	0x04, 0x1c
        /*008a*/ 	.short	(.L_23 - .L_22)


	//   ....[0]....
.L_22:
        /*008c*/ 	.word	0x00000080


	//   ....[1]....
        /*0090*/ 	.word	0x000007e0


	//----- nvinfo : EIATTR_CRS_STACK_SIZE
	.align		4
.L_23:
        /*0094*/ 	.byte	0x04, 0x1e
        /*0096*/ 	.short	(.L_25 - .L_24)
.L_24:
        /*0098*/ 	.word	0x00000000


	//----- nvinfo : EIATTR_CBANK_PARAM_SIZE
	.align		4
.L_25:
        /*009c*/ 	.byte	0x03, 0x19
        /*009e*/ 	.short	0x0030


	//----- nvinfo : EIATTR_PARAM_CBANK
	.align		4
        /*00a0*/ 	.byte	0x04, 0x0a
        /*00a2*/ 	.short	(.L_27 - .L_26)
	.align		4
.L_26:
        /*00a4*/ 	.word	index@(.nv.constant0._Z19processGraphsKernelP5GraphPiiS1_S1_ii)
        /*00a8*/ 	.short	0x0380
        /*00aa*/ 	.short	0x0030


	//----- nvinfo : EIATTR_SW_WAR
	.align		4
.L_27:
        /*00ac*/ 	.byte	0x04, 0x36
        /*00ae*/ 	.short	(.L_29 - .L_28)
.L_28:
        /*00b0*/ 	.word	0x00000008
.L_29:


//--------------------- .nv.callgraph             --------------------------
	.section	.nv.callgraph,"",@"SHT_CUDA_CALLGRAPH"
	.align	4
	.sectionentsize	8
	.align		4
        /*0000*/ 	.word	0x00000000
	.align		4
        /*0004*/ 	.word	0xffffffff
	.align		4
        /*0008*/ 	.word	0x00000000
	.align		4
        /*000c*/ 	.word	0xfffffffe
	.align		4
        /*0010*/ 	.word	0x00000000
	.align		4
        /*0014*/ 	.word	0xfffffffd
	.align		4
        /*0018*/ 	.word	0x00000000
	.align		4
        /*001c*/ 	.word	0xfffffffc


//--------------------- .text._Z19processGraphsKernelP5GraphPiiS1_S1_ii --------------------------
	.section	.text._Z19processGraphsKernelP5GraphPiiS1_S1_ii,"ax",@progbits
	.align	128
        .global         _Z19processGraphsKernelP5GraphPiiS1_S1_ii
        .type           _Z19processGraphsKernelP5GraphPiiS1_S1_ii,@function
        .size           _Z19processGraphsKernelP5GraphPiiS1_S1_ii,(.L_x_18 - _Z19processGraphsKernelP5GraphPiiS1_S1_ii)
        .other          _Z19processGraphsKernelP5GraphPiiS1_S1_ii,@"STO_CUDA_ENTRY STV_DEFAULT"
_Z19processGraphsKernelP5GraphPiiS1_S1_ii:
.text._Z19processGraphsKernelP5GraphPiiS1_S1_ii:
[----:B------:R-:W0:Y:S01]  /*0000*/  LDC R1, c[0x0][0x37c] ;  /* 0x0000df00ff017b82 */ /* 0x000e220000000800 */
[----:B------:R-:W1:Y:S07]  /*0010*/  S2R R0, SR_TID.X ;  /* 0x0000000000007919 */ /* 0x000e6e0000002100 */
[----:B------:R-:W1:Y:S01]  /*0020*/  S2UR UR4, SR_CTAID.X ;  /* 0x00000000000479c3 */ /* 0x000e620000002500 */
[----:B------:R-:W2:Y:S01]  /*0030*/  LDCU UR5, c[0x0][0x390] ;  /* 0x00007200ff0577ac */ /* 0x000ea20008000800 */
[----:B0-----:R-:W-:-:S06]  /*0040*/  VIADD R1, R1, 0xffffc180 ;  /* 0xffffc18001017836 */ /* 0x001fcc0000000000 */
[----:B------:R-:W1:Y:S02]  /*0050*/  LDC R5, c[0x0][0x360] ;  /* 0x0000d800ff057b82 */ /* 0x000e640000000800 */
[----:B-1----:R-:W-:-:S05]  /*0060*/  IMAD R5, R5, UR4, R0 ;  /* 0x0000000405057c24 */ /* 0x002fca000f8e0200 */
[----:B--2---:R-:W-:-:S13]  /*0070*/  ISETP.GE.AND P0, PT, R5, UR5, PT ;  /* 0x0000000505007c0c */ /* 0x004fda000bf06270 */
[----:B------:R-:W-:Y:S05]  /*0080*/  @P0 EXIT ;  /* 0x000000000000094d */ /* 0x000fea0003800000 */
[----:B------:R-:W0:Y:S01]  /*0090*/  LDC.64 R8, c[0x0][0x380] ;  /* 0x0000e000ff087b82 */ /* 0x000e220000000a00 */
[----:B------:R-:W1:Y:S01]  /*00a0*/  LDCU.64 UR4, c[0x0][0x358] ;  /* 0x00006b00ff0477ac */ /* 0x000e620008000a00 */
[----:B0-----:R-:W-:-:S05]  /*00b0*/  IMAD.WIDE R8, R5, 0x18, R8 ;  /* 0x0000001805087825 */ /* 0x001fca00078e0208 */
[----:B-1----:R-:W2:Y:S01]  /*00c0*/  LDG.E R7, desc[UR4][R8.64] ;  /* 0x0000000408077981 */ /* 0x002ea2000c1e1900 */
[----:B------:R-:W-:Y:S01]  /*00d0*/  BSSY.RECONVERGENT B0, `(.L_x_0) ;  /* 0x000006c000007945 */ /* 0x000fe20003800200 */
[----:B------:R-:W-:Y:S01]  /*00e0*/  IMAD.MOV.U32 R18, RZ, RZ, RZ ;  /* 0x000000ffff127224 */ /* 0x000fe200078e00ff */
[----:B--2---:R-:W-:-:S13]  /*00f0*/  ISETP.GE.AND P0, PT, R7, 0x1, PT ;  /* 0x000000010700780c */ /* 0x004fda0003f06270 */
[----:B------:R-:W-:Y:S05]  /*0100*/  @!P0 BRA `(.L_x_1) ;  /* 0x0000000400a08947 */ /* 0x000fea0003800000 */
[----:B------:R-:W0:Y:S01]  /*0110*/  LDC R3, c[0x0][0x3ac] ;  /* 0x0000eb00ff037b82 */ /* 0x000e220000000800 */
[----:B------:R1:W5:Y:S04]  /*0120*/  LDG.E.64 R12, desc[UR4][R8.64+0x10] ;  /* 0x00001004080c7981 */ /* 0x000368000c1e1b00 */
[----:B------:R1:W5:Y:S03]  /*0130*/  LDG.E.64 R10, desc[UR4][R8.64+0x8] ;  /* 0x00000804080a7981 */ /* 0x000366000c1e1b00 */
[----:B------:R-:W0:Y:S02]  /*0140*/  LDC.64 R14, c[0x0][0x3a0] ;  /* 0x0000e800ff0e7b82 */ /* 0x000e240000000a00 */
[----:B0-----:R-:W-:-:S05]  /*0150*/  IMAD.WIDE R14, R3, 0x4, R14 ;  /* 0x00000004030e7825 */ /* 0x001fca00078e020e */
[----:B------:R1:W5:Y:S01]  /*0160*/  LDG.E R19, desc[UR4][R14.64] ;  /* 0x000000040e137981 */ /* 0x000362000c1e1900 */
[----:B------:R-:W-:Y:S02]  /*0170*/  HFMA2 R18, -RZ, RZ, 0, 0 ;  /* 0x00000000ff127431 */ /* 0x000fe400000001ff */
[C---:B------:R-:W-:Y:S01]  /*0180*/  VIADD R20, R1.reuse, 0x1f40 ;  /* 0x00001f4001147836 */ /* 0x040fe20000000000 */
[----:B------:R-:W-:Y:S01]  /*0190*/  MOV R2, RZ ;  /* 0x000000ff00027202 */ /* 0x000fe20000000f00 */
[----:B------:R-:W-:-:S07]  /*01a0*/  VIADD R21, R1, 0x2ee0 ;  /* 0x00002ee001157836 */ /* 0x000fce0000000000 */
.L_x_16:
[----:B-1---5:R-:W-:-:S06]  /*01b0*/  IMAD.WIDE.U32 R8, R2, 0x4, R12 ;  /* 0x0000000402087825 */ /* 0x022fcc00078e000c */
[----:B------:R-:W2:Y:S01]  /*01c0*/  LD.E R8, desc[UR4][R8.64] ;  /* 0x0000000408087980 */ /* 0x000ea2000c101900 */
[----:B------:R-:W-:Y:S01]  /*01d0*/  BSSY.RECONVERGENT B1, `(.L_x_2) ;  /* 0x0000057000017945 */ /* 0x000fe20003800200 */
[----:B------:R-:W-:Y:S01]  /*01e0*/  IMAD.MOV.U32 R15, RZ, RZ, RZ ;  /* 0x000000ffff0f7224 */ /* 0x000fe200078e00ff */
[----:B--2---:R-:W-:-:S13]  /*01f0*/  ISETP.GE.AND P0, PT, R8, R19, PT ;  /* 0x000000130800720c */ /* 0x004fda0003f06270 */
[----:B------:R-:W-:Y:S05]  /*0200*/  @!P0 BRA `(.L_x_3) ;  /* 0x00000004004c8947 */ /* 0x000fea0003800000 */
[----:B------:R-:W0:Y:S01]  /*0210*/  LDC R3, c[0x0][0x3ac] ;  /* 0x0000eb00ff037b82 */ /* 0x000e220000000800 */
[----:B------:R1:W-:Y:S01]  /*0220*/  STL [R1+0x2ee0], R2 ;  /* 0x002ee00201007387 */ /* 0x0003e20000100800 */
[----:B------:R-:W-:Y:S02]  /*0230*/  HFMA2 R4, -RZ, RZ, 0, 1.1920928955078125e-07 ;  /* 0x00000002ff047431 */ /* 0x000fe400000001ff */
[----:B------:R-:W-:Y:S02]  /*0240*/  IMAD.MOV.U32 R0, RZ, RZ, RZ ;  /* 0x000000ffff007224 */ /* 0x000fe400078e00ff */
[----:B------:R-:W-:Y:S01]  /*0250*/  IMAD.MOV.U32 R6, RZ, RZ, 0x1 ;  /* 0x00000001ff067424 */ /* 0x000fe200078e00ff */
[----:B0-----:R1:W-:Y:S04]  /*0260*/  STL.64 [R1], R2 ;  /* 0x0000000201007387 */ /* 0x0013e80000100a00 */
[----:B------:R1:W-:Y:S02]  /*0270*/  STL [R1+0x1f40], R3 ;  /* 0x001f400301007387 */ /* 0x0003e40000100800 */
.L_x_15:
[----:B------:R-:W-:Y:S01]  /*0280*/  IMAD R8, R0, 0x4, R1 ;  /* 0x0000000400087824 */ /* 0x000fe200078e0201 */
[----:B0----5:R-:W0:Y:S05]  /*0290*/  LDC.64 R14, c[0x0][0x3a0] ;  /* 0x0000e800ff0e7b82 */ /* 0x021e2a0000000a00 */
[----:B------:R-:W0:Y:S02]  /*02a0*/  LDL.64 R8, [R8] ;  /* 0x0000000008087983 */ /* 0x000e240000100a00 */
[----:B0-----:R-:W-:-:S05]  /*02b0*/  IMAD.WIDE R14, R9, 0x4, R14 ;  /* 0x00000004090e7825 */ /* 0x001fca00078e020e */
[----:B-1----:R-:W2:Y:S01]  /*02c0*/  LDG.E R3, desc[UR4][R14.64] ;  /* 0x000000040e037981 */ /* 0x002ea2000c1e1900 */
[----:B------:R-:W-:Y:S01]  /*02d0*/  BSSY.RELIABLE B2, `(.L_x_4) ;  /* 0x0000043000027945 */ /* 0x000fe20003800100 */
[----:B------:R-:W-:Y:S02]  /*02e0*/  IADD3 R0, PT, PT, R0, 0x2, RZ ;  /* 0x0000000200007810 */ /* 0x000fe40007ffe0ff */
[----:B--2---:R-:W-:-:S13]  /*02f0*/  ISETP.GE.AND P0, PT, R3, 0x1, PT ;  /* 0x000000010300780c */ /* 0x004fda0003f06270 */
[----:B------:R-:W-:Y:S05]  /*0300*/  @!P0 BRA `(.L_x_5) ;  /* 0x0000000000fc8947 */ /* 0x000fea0003800000 */
[----:B------:R-:W-:-:S06]  /*0310*/  IMAD.WIDE R22, R8, 0x4, R12 ;  /* 0x0000000408167825 */ /* 0x000fcc00078e020c */
[----:B------:R-:W2:Y:S01]  /*0320*/  LD.E R22, desc[UR4][R22.64] ;  /* 0x0000000416167980 */ /* 0x000ea2000c101900 */
[----:B------:R-:W-:Y:S01]  /*0330*/  IMAD.MOV.U32 R15, RZ, RZ, RZ ;  /* 0x000000ffff0f7224 */ /* 0x000fe200078e00ff */
[----:B--2---:R-:W-:-:S13]  /*0340*/  ISETP.GE.AND P0, PT, R22, 0x1, PT ;  /* 0x000000011600780c */ /* 0x004fda0003f06270 */
[----:B------:R-:W-:Y:S05]  /*0350*/  @!P0 BREAK.RELIABLE B2 ;  /* 0x0000000000028942 */ /* 0x000fea0003800100 */
[----:B------:R-:W-:Y:S05]  /*0360*/  @!P0 BRA `(.L_x_3) ;  /* 0x0000000000f48947 */ /* 0x000fea0003800000 */
[----:B------:R-:W-:-:S07]  /*0370*/  MOV R24, RZ ;  /* 0x000000ff00187202 */ /* 0x000fce0000000f00 */
.L_x_14:
[----:B0----5:R-:W0:Y:S01]  /*0380*/  LDC.64 R14, c[0x0][0x398] ;  /* 0x0000e600ff0e7b82 */ /* 0x021e220000000a00 */
[----:B------:R-:W-:-:S04]  /*0390*/  IMAD R17, R9, 0xa, R24 ;  /* 0x0000000a09117824 */ /* 0x000fc800078e0218 */
[----:B0-----:R-:W-:-:S06]  /*03a0*/  IMAD.WIDE R14, R17, 0x4, R14 ;  /* 0x00000004110e7825 */ /* 0x001fcc00078e020e */
[----:B------:R0:W5:Y:S01]  /*03b0*/  LDG.E R15, desc[UR4][R14.64] ;  /* 0x000000040e0f7981 */ /* 0x000162000c1e1900 */
[----:B------:R-:W-:Y:S01]  /*03c0*/  HFMA2 R25, -RZ, RZ, 0, 0 ;  /* 0x00000000ff197431 */ /* 0x000fe200000001ff */
[----:B------:R-:W-:Y:S01]  /*03d0*/  BSSY.RELIABLE B3, `(.L_x_6) ;  /* 0x000002f000037945 */ /* 0x000fe20003800100 */
[----:B------:R-:W-:Y:S01]  /*03e0*/  IMAD.MOV R29, RZ, RZ, -R6 ;  /* 0x000000ffff1d7224 */ /* 0x000fe200078e0a06 */
[----:B------:R-:W-:-:S07]  /*03f0*/  PRMT R23, RZ, 0x7610, R23 ;  /* 0x00007610ff177816 */ /* 0x000fce0000000017 */
.L_x_12:
[----:B------:R-:W-:-:S04]  /*0400*/  IMAD R17, R8, 0xa, R25 ;  /* 0x0000000a08117824 */ /* 0x000fc800078e0219 */
[----:B------:R-:W-:-:S05]  /*0410*/  IMAD.WIDE R16, R17, 0x4, R10 ;  /* 0x0000000411107825 */ /* 0x000fca00078e020a */
[----:B0----5:R0:W5:Y:S01]  /*0420*/  LD.E R14, desc[UR4][R16.64] ;  /* 0x00000004100e7980 */ /* 0x021162000c101900 */
[----:B------:R-:W-:Y:S01]  /*0430*/  ISETP.GE.AND P0, PT, R6, 0x1, PT ;  /* 0x000000010600780c */ /* 0x000fe20003f06270 */
[----:B------:R-:W-:Y:S01]  /*0440*/  BSSY.RECONVERGENT B4, `(.L_x_7) ;  /* 0x0000015000047945 */ /* 0x000fe20003800200 */
[----:B------:R-:W-:-:S11]  /*0450*/  IMAD.MOV.U32 R27, RZ, RZ, RZ ;  /* 0x000000ffff1b7224 */ /* 0x000fd600078e00ff */
[----:B0-----:R-:W-:Y:S05]  /*0460*/  @!P0 BRA `(.L_x_8) ;  /* 0x0000000000488947 */ /* 0x001fea0003800000 */
[----:B------:R-:W-:Y:S01]  /*0470*/  MOV R27, RZ ;  /* 0x000000ff001b7202 */ /* 0x000fe20000000f00 */
[----:B------:R-:W-:Y:S01]  /*0480*/  IMAD.MOV.U32 R28, RZ, RZ, R20 ;  /* 0x000000ffff1c7224 */ /* 0x000fe200078e0014 */
[----:B------:R-:W-:Y:S01]  /*0490*/  MOV R17, R21 ;  /* 0x0000001500117202 */ /* 0x000fe20000000f00 */
[----:B------:R-:W-:-:S07]  /*04a0*/  IMAD.MOV.U32 R16, RZ, RZ, R29 ;  /* 0x000000ffff107224 */ /* 0x000fce00078e001d */
.L_x_10:
[----:B------:R-:W2:Y:S02]  /*04b0*/  LDL R26, [R28] ;  /* 0x000000001c1a7983 */ /* 0x000ea40000100800 */
[----:B--2---:R-:W-:-:S13]  /*04c0*/  ISETP.NE.AND P0, PT, R26, R15, PT ;  /* 0x0000000f1a00720c */ /* 0x004fda0003f05270 */
[----:B------:R-:W-:Y:S05]  /*04d0*/  @!P0 BRA `(.L_x_9) ;  /* 0x0000000000208947 */ /* 0x000fea0003800000 */
[----:B------:R-:W-:Y:S01]  /*04e0*/  IADD3 R16, PT, PT, R16, 0x1, RZ ;  /* 0x0000000110107810 */ /* 0x000fe20007ffe0ff */
[----:B------:R-:W-:Y:S01]  /*04f0*/  VIADD R27, R27, 0x1 ;  /* 0x000000011b1b7836 */ /* 0x000fe20000000000 */
[----:B------:R-:W-:Y:S01]  /*0500*/  IADD3 R17, PT, PT, R17, 0x4, RZ ;  /* 0x0000000411117810 */ /* 0x000fe20007ffe0ff */
[----:B------:R-:W-:Y:S01]  /*0510*/  VIADD R28, R28, 0x4 ;  /* 0x000000041c1c7836 */ /* 0x000fe20000000000 */
[----:B------:R-:W-:-:S13]  /*0520*/  ISETP.NE.AND P0, PT, R16, RZ, PT ;  /* 0x000000ff1000720c */ /* 0x000fda0003f05270 */
[----:B------:R-:W-:Y:S05]  /*0530*/  @P0 BRA `(.L_x_10) ;  /* 0xfffffffc00dc0947 */ /* 0x000fea000383ffff */
[----:B------:R-:W-:Y:S01]  /*0540*/  MOV R27, R6 ;  /* 0x00000006001b7202 */ /* 0x000fe20000000f00 */
[----:B------:R-:W-:Y:S06]  /*0550*/  BRA `(.L_x_8) ;  /* 0x00000000000c7947 */ /* 0x000fec0003800000 */
.L_x_9:
[----:B------:R-:W2:Y:S02]  /*0560*/  LDL R17, [R17] ;  /* 0x0000000011117983 */ /* 0x000ea40000100800 */
[----:B--2--5:R-:W-:-:S04]  /*0570*/  ISETP.NE.AND P0, PT, R17, R14, PT ;  /* 0x0000000e1100720c */ /* 0x024fc80003f05270 */
[----:B------:R-:W-:-:S09]  /*0580*/  SEL R23, R23, 0x1, P0 ;  /* 0x0000000117177807 */ /* 0x000fd20000000000 */
.L_x_8:
[----:B------:R-:W-:Y:S05]  /*0590*/  BSYNC.RECONVERGENT B4 ;  /* 0x0000000000047941 */ /* 0x000fea0003800200 */
.L_x_7:
[----:B------:R-:W-:-:S13]  /*05a0*/  ISETP.NE.AND P0, PT, R27, R6, PT ;  /* 0x000000061b00720c */ /* 0x000fda0003f05270 */
[----:B------:R-:W-:Y:S05]  /*05b0*/  @!P0 BRA `(.L_x_11) ;  /* 0x0000000000248947 */ /* 0x000fea0003800000 */
[----:B------:R-:W-:-:S05]  /*05c0*/  VIADD R25, R25, 0x1 ;  /* 0x0000000119197836 */ /* 0x000fca0000000000 */
[----:B------:R-:W-:-:S13]  /*05d0*/  ISETP.GE.AND P0, PT, R25, R22, PT ;  /* 0x000000161900720c */ /* 0x000fda0003f06270 */
[----:B------:R-:W-:Y:S05]  /*05e0*/  @!P0 BRA `(.L_x_12) ;  /* 0xfffffffc00848947 */ /* 0x000fea000383ffff */
[----:B------:R-:W-:Y:S01]  /*05f0*/  LOP3.LUT P0, RZ, R23, 0xff, RZ, 0xc0, !PT ;  /* 0x000000ff17ff7812 */ /* 0x000fe2000780c0ff */
[----:B------:R-:W-:-:S12]  /*0600*/  HFMA2 R15, -RZ, RZ, 0, 0 ;  /* 0x00000000ff0f7431 */ /* 0x000fd800000001ff */
[----:B------:R-:W-:Y:S05]  /*0610*/  @!P0 BREAK.RELIABLE B3 ;  /* 0x0000000000038942 */ /* 0x000fea0003800100 */
[----:B------:R-:W-:Y:S05]  /*0620*/  @!P0 BREAK.RELIABLE B2 ;  /* 0x0000000000028942 */ /* 0x000fea0003800100 */
[----:B------:R-:W-:Y:S05]  /*0630*/  @!P0 BRA `(.L_x_3) ;  /* 0x0000000000408947 */ /* 0x000fea0003800000 */
[----:B------:R-:W-:Y:S05]  /*0640*/  BRA `(.L_x_13) ;  /* 0x00000000001c7947 */ /* 0x000fea0003800000 */
.L_x_11:
[----:B------:R-:W-:Y:S01]  /*0650*/  IMAD R17, R6, 0x4, R1 ;  /* 0x0000000406117824 */ /* 0x000fe200078e0201 */
[----:B------:R-:W-:Y:S01]  /*0660*/  LEA R16, R4, R1, 0x2 ;  /* 0x0000000104107211 */ /* 0x000fe200078e10ff */
[----:B------:R-:W-:Y:S01]  /*0670*/  VIADD R6, R6, 0x1 ;  /* 0x0000000106067836 */ /* 0x000fe20000000000 */
[----:B------:R-:W-:Y:S02]  /*0680*/  IADD3 R4, PT, PT, R4, 0x2, RZ ;  /* 0x0000000204047810 */ /* 0x000fe40007ffe0ff */
[----:B------:R0:W-:Y:S04]  /*0690*/  STL [R17+0x1f40], R15 ;  /* 0x001f400f11007387 */ /* 0x0001e80000100800 */
[----:B-----5:R0:W-:Y:S04]  /*06a0*/  STL [R17+0x2ee0], R14 ;  /* 0x002ee00e11007387 */ /* 0x0201e80000100800 */
[----:B------:R0:W-:Y:S02]  /*06b0*/  STL.64 [R16], R14 ;  /* 0x0000000e10007387 */ /* 0x0001e40000100a00 */
.L_x_13:
[----:B------:R-:W-:Y:S05]  /*06c0*/  BSYNC.RELIABLE B3 ;  /* 0x0000000000037941 */ /* 0x000fea0003800100 */
.L_x_6:
[----:B------:R-:W-:-:S05]  /*06d0*/  VIADD R24, R24, 0x1 ;  /* 0x0000000118187836 */ /* 0x000fca0000000000 */
[----:B------:R-:W-:-:S13]  /*06e0*/  ISETP.GE.AND P0, PT, R24, R3, PT ;  /* 0x000000031800720c */ /* 0x000fda0003f06270 */
[----:B------:R-:W-:Y:S05]  /*06f0*/  @!P0 BRA `(.L_x_14) ;  /* 0xfffffffc00208947 */ /* 0x000fea000383ffff */
.L_x_5:
[----:B------:R-:W-:Y:S05]  /*0700*/  BSYNC.RELIABLE B2 ;  /* 0x0000000000027941 */ /* 0x000fea0003800100 */
.L_x_4:
[----:B------:R-:W-:-:S13]  /*0710*/  ISETP.GE.AND P0, PT, R0, R4, PT ;  /* 0x000000040000720c */ /* 0x000fda0003f06270 */
[----:B------:R-:W-:Y:S05]  /*0720*/  @!P0 BRA `(.L_x_15) ;  /* 0xfffffff800d48947 */ /* 0x000fea000383ffff */
[----:B0-----:R-:W-:-:S07]  /*0730*/  MOV R15, 0x1 ;  /* 0x00000001000f7802 */ /* 0x001fce0000000f00 */
.L_x_3:
[----:B------:R-:W-:Y:S05]  /*0740*/  BSYNC.RECONVERGENT B1 ;  /* 0x0000000000017941 */ /* 0x000fea0003800200 */
.L_x_2:
[----:B------:R-:W-:Y:S01]  /*0750*/  VIADD R2, R2, 0x1 ;  /* 0x0000000102027836 */ /* 0x000fe20000000000 */
[----:B------:R-:W-:-:S04]  /*0760*/  IADD3 R18, PT, PT, R15, R18, RZ ;  /* 0x000000120f127210 */ /* 0x000fc80007ffe0ff */
[----:B------:R-:W-:-:S13]  /*0770*/  ISETP.NE.AND P0, PT, R2, R7, PT ;  /* 0x000000070200720c */ /* 0x000fda0003f05270 */
[----:B------:R-:W-:Y:S05]  /*0780*/  @P0 BRA `(.L_x_16) ;  /* 0xfffffff800880947 */ /* 0x000fea000383ffff */
.L_x_1:
[----:B------:R-:W-:Y:S05]  /*0790*/  BSYNC.RECONVERGENT B0 ;  /* 0x0000000000007941 */ /* 0x000fea0003800200 */
.L_x_0:
[----:B------:R-:W-:Y:S05]  /*07a0*/  WARPSYNC.ALL ;  /* 0x0000000000007948 */ /* 0x000fea0003800000 */
[----:B------:R-:W0:Y:S02]  /*07b0*/  LDC.64 R2, c[0x0][0x388] ;  /* 0x0000e200ff027b82 */ /* 0x000e240000000a00 */
[----:B0-----:R-:W-:-:S05]  /*07c0*/  IMAD.WIDE R2, R5, 0x4, R2 ;  /* 0x0000000405027825 */ /* 0x001fca00078e0202 */
[----:B------:R-:W-:Y:S01]  /*07d0*/  STG.E desc[UR4][R2.64], R18 ;  /* 0x0000001202007986 */ /* 0x000fe2000c101904 */
[----:B------:R-:W-:Y:S05]  /*07e0*/  EXIT ;  /* 0x000000000000794d */ /* 0x000fea0003800000 */
.L_x_17:
[----:B------:R-:W-:-:S00]  /*07f0*/  BRA `(.L_x_17) ;  /* 0xfffffffc00fc7947 */ /* 0x000fc0000383ffff */
[----:B------:R-:W-:-:S00]  /*0800*/  NOP ;  /* 0x0000000000007918 */ /* 0x000fc00000000000 */
[----:B------:R-:W-:-:S00]  /*0810*/  NOP ;  /* 0x0000000000007918 */ /* 0x000fc00000000000 */
[----:B------:R-:W-:-:S00]  /*0820*/  NOP ;  /* 0x0000000000007918 */ /* 0x000fc00000000000 */
[----:B------:R-:W-:-:S00]  /*0830*/  NOP ;  /* 0x0000000000007918 */ /* 0x000fc00000000000 */
[----:B------:R-:W-:-:S00]  /*0840*/  NOP ;  /* 0x0000000000007918 */ /* 0x000fc00000000000 */
[----:B------:R-:W-:-:S00]  /*0850*/  NOP ;  /* 0x0000000000007918 */ /* 0x000fc00000000000 */
[----:B------:R-:W-:-:S00]  /*0860*/  NOP ;  /* 0x0000000000007918 */ /* 0x000fc00000000000 */
[----:B------:R-:W-:-:S00]  /*0870*/  NOP ;  /* 0x0000000000007918 */ /* 0x000fc00000000000 */
.L_x_18:


//--------------------- .nv.shared.reserved.0     --------------------------
	.section	.nv.shared.reserved.0,"aw",@nobits
	.weak		__nv_reservedSMEM_offset_0_alias
	.size		__nv_reservedSMEM_offset_0_alias, 0, 64
	.other		__nv_reservedSMEM_offset_0_alias,@"STO_CUDA_RESERVED_SHARED STV_DEFAULT"
__nv_reservedSMEM_offset_0_alias:
	.zero		0
	.zero		64


//--------------------- .nv.constant0._Z19processGraphsKernelP5GraphPiiS1_S1_ii --------------------------
	.section	.nv.constant0._Z19processGraphsKernelP5GraphPiiS1_S1_ii,"a",@progbits
	.sectionflags	@""
	.align	4
.nv.constant0._Z19processGraphsKernelP5GraphPiiS1_S1_ii:
	.zero		944


//--------------------- SYMBOLS --------------------------

	.type		.nv.reservedSmem.offset0,@object
	.size		.nv.reservedSmem.offset0,0x4
